	.headerflags	@"EF_CUDA_TEXMODE_UNIFIED EF_CUDA_64BIT_ADDRESS EF_CUDA_SM86 EF_CUDA_VIRTUAL_SM(EF_CUDA_SM86)"
	.elftype	@"ET_EXEC"


//--------------------- .nv.info                  --------------------------
	.section	.nv.info,"",@"SHT_CUDA_INFO"
	.align	4


	//----- nvinfo : EIATTR_REGCOUNT
	.align		4
        /*0000*/ 	.byte	0x04, 0x2f
        /*0002*/ 	.short	(.L_1 - .L_0)
	.align		4
.L_0:
        /*0004*/ 	.word	index@(triton_poi_fused__to_copy_t_16)
        /*0008*/ 	.word	0x0000000a


	//----- nvinfo : EIATTR_MIN_STACK_SIZE
	.align		4
.L_1:
        /*000c*/ 	.byte	0x04, 0x12
        /*000e*/ 	.short	(.L_3 - .L_2)
	.align		4
.L_2:
        /*0010*/ 	.word	index@(triton_poi_fused__to_copy_t_16)
        /*0014*/ 	.word	0x00000000


	//----- nvinfo : EIATTR_FRAME_SIZE
	.align		4
.L_3:
        /*0018*/ 	.byte	0x04, 0x11
        /*001a*/ 	.short	(.L_5 - .L_4)
	.align		4
.L_4:
        /*001c*/ 	.word	index@(triton_poi_fused__to_copy_t_16)
        /*0020*/ 	.word	0x00000000


	//----- nvinfo : EIATTR_MIN_STACK_SIZE
	.align		4
.L_5:
        /*0024*/ 	.byte	0x04, 0x12
        /*0026*/ 	.short	(.L_7 - .L_6)
	.align		4
.L_6:
        /*0028*/ 	.word	index@(triton_poi_fused__to_copy_t_16)
        /*002c*/ 	.word	0x00000000
.L_7:


//--------------------- .nv.info.triton_poi_fused__to_copy_t_16 --------------------------
	.section	.nv.info.triton_poi_fused__to_copy_t_16,"",@"SHT_CUDA_INFO"
	.sectionflags	@""
	.align	4


	//----- nvinfo : EIATTR_CUDA_API_VERSION
	.align		4
        /*0000*/ 	.byte	0x04, 0x37
        /*0002*/ 	.short	(.L_9 - .L_8)
.L_8:
        /*0004*/ 	.word	0x0000007c


	//----- nvinfo : EIATTR_SW2861232_WAR
	.align		4
.L_9:
        /*0008*/ 	.byte	0x01, 0x35
	.zero		2


	//----- nvinfo : EIATTR_PARAM_CBANK
	.align		4
        /*000c*/ 	.byte	0x04, 0x0a
        /*000e*/ 	.short	(.L_11 - .L_10)
	.align		4
.L_10:
        /*0010*/ 	.word	index@(.nv.constant0.triton_poi_fused__to_copy_t_16)
        /*0014*/ 	.short	0x0160
        /*0016*/ 	.short	0x0020


	//----- nvinfo : EIATTR_CBANK_PARAM_SIZE
	.align		4
.L_11:
        /*0018*/ 	.byte	0x03, 0x19
        /*001a*/ 	.short	0x0020


	//----- nvinfo : EIATTR_KPARAM_INFO
	.align		4
        /*001c*/ 	.byte	0x04, 0x17
        /*001e*/ 	.short	(.L_13 - .L_12)
.L_12:
        /*0020*/ 	.word	0x00000000
        /*0024*/ 	.short	0x0003
        /*0026*/ 	.short	0x0018
        /*0028*/ 	.byte	0x00, 0xf4, 0x21, 0x00


	//----- nvinfo : EIATTR_KPARAM_INFO
	.align		4
.L_13:
        /*002c*/ 	.byte	0x04, 0x17
        /*002e*/ 	.short	(.L_15 - .L_14)
.L_14:
        /*0030*/ 	.word	0x00000000
        /*0034*/ 	.short	0x0002
        /*0036*/ 	.short	0x0010
        /*0038*/ 	.byte	0x00, 0xf0, 0x11, 0x00


	//----- nvinfo : EIATTR_KPARAM_INFO
	.align		4
.L_15:
        /*003c*/ 	.byte	0x04, 0x17
        /*003e*/ 	.short	(.L_17 - .L_16)
.L_16:
        /*0040*/ 	.word	0x00000000
        /*0044*/ 	.short	0x0001
        /*0046*/ 	.short	0x0008
        /*0048*/ 	.byte	0x00, 0xf4, 0x21, 0x00


	//----- nvinfo : EIATTR_KPARAM_INFO
	.align		4
.L_17:
        /*004c*/ 	.byte	0x04, 0x17
        /*004e*/ 	.short	(.L_19 - .L_18)
.L_18:
        /*0050*/ 	.word	0x00000000
        /*0054*/ 	.short	0x0000
        /*0056*/ 	.short	0x0000
        /*0058*/ 	.byte	0x00, 0xf4, 0x21, 0x00


	//----- nvinfo : EIATTR_MAXREG_COUNT
	.align		4
.L_19:
        /*005c*/ 	.byte	0x03, 0x1b
        /*005e*/ 	.short	0x00ff


	//----- nvinfo : EIATTR_EXIT_INSTR_OFFSETS
	.align		4
        /*0060*/ 	.byte	0x04, 0x1c
        /*0062*/ 	.short	(.L_21 - .L_20)


	//   ....[0]....
.L_20:
        /*0064*/ 	.word	0x000000e0


	//----- nvinfo : EIATTR_REQNTID
	.align		4
.L_21:
        /*0068*/ 	.byte	0x04, 0x10
        /*006a*/ 	.short	(.L_23 - .L_22)
.L_22:
        /*006c*/ 	.word	0x00000100
        /*0070*/ 	.word	0x00000001
        /*0074*/ 	.word	0x00000001
.L_23:


//--------------------- .nv.callgraph             --------------------------
	.section	.nv.callgraph,"",@"SHT_CUDA_CALLGRAPH"
	.align	4
	.sectionentsize	8
	.align		4
        /*0000*/ 	.word	0x00000000
	.align		4
        /*0004*/ 	.word	0xffffffff
	.align		4
        /*0008*/ 	.word	0x00000000
	.align		4
        /*000c*/ 	.word	0xfffffffe
	.align		4
        /*0010*/ 	.word	0x00000000
	.align		4
        /*0014*/ 	.word	0xfffffffd
	.align		4
        /*0018*/ 	.word	0x00000000
	.align		4
        /*001c*/ 	.word	0xfffffffc


//--------------------- .nv.rel.action            --------------------------
	.section	.nv.rel.action,"",@"SHT_CUDA_RELOCINFO"
	.align	8
	.sectionentsize	8
        /*0000*/ 	.byte	0x73, 0x00, 0x00, 0x00, 0x00, 0x00, 0x00, 0x00, 0x00, 0x00, 0x00, 0x11, 0x25, 0x00, 0x05, 0x36


//--------------------- .nv.constant0.triton_poi_fused__to_copy_t_16 --------------------------
	.section	.nv.constant0.triton_poi_fused__to_copy_t_16,"a",@progbits
	.sectionflags	@""
	.align	4
.nv.constant0.triton_poi_fused__to_copy_t_16:
	.zero		384


//--------------------- .text.triton_poi_fused__to_copy_t_16 --------------------------
	.section	.text.triton_poi_fused__to_copy_t_16,"ax",@progbits
	.sectioninfo	@"SHI_REGISTERS=10"
	.align	128
        .global         triton_poi_fused__to_copy_t_16
        .type           triton_poi_fused__to_copy_t_16,@function
        .size           triton_poi_fused__to_copy_t_16,(.L_x_1 - triton_poi_fused__to_copy_t_16)
        .other          triton_poi_fused__to_copy_t_16,@"STO_CUDA_ENTRY STV_DEFAULT"
triton_poi_fused__to_copy_t_16:
.text.triton_poi_fused__to_copy_t_16:
[----:B------:R-:W-:Y:S02]  /*0000*/  MOV R1, c[0x0][0x28] ;  /* 0x00000a0000017a02 */ /* 0x000fe40000000f00 */
[----:B------:R-:W0:Y:S01]  /*0010*/  S2R R0, SR_TID.X ;  /* 0x0000000000007919 */ /* 0x000e220000002100 */
[----:B------:R-:W-:Y:S01]  /*0020*/  IMAD.MOV.U32 R5, RZ, RZ, 0x4 ;  /* 0x00000004ff057424 */ /* 0x000fe200078e00ff */
[----:B------:R-:W-:Y:S02]  /*0030*/  ULDC.64 UR4, c[0x0][0x118] ;  /* 0x0000460000047ab9 */ /* 0x000fe40000000a00 */
[----:B------:R-:W1:Y:S01]  /*0040*/  S2R R3, SR_CTAID.X ;  /* 0x0000000000037919 */ /* 0x000e620000002500 */
[----:B0-----:R-:W-:-:S04]  /*0050*/  SHF.L.U32 R0, R0, 0x1, RZ ;  /* 0x0000000100007819 */ /* 0x001fc800000006ff */
[----:B------:R-:W-:-:S04]  /*0060*/  LOP3.LUT R0, R0, 0x1fe, RZ, 0xc0, !PT ;  /* 0x000001fe00007812 */ /* 0x000fc800078ec0ff */
[----:B-1----:R-:W-:-:S05]  /*0070*/  LEA R0, R3, R0, 0x9 ;  /* 0x0000000003007211 */ /* 0x002fca00078e48ff */
[----:B------:R-:W-:-:S06]  /*0080*/  IMAD.WIDE R2, R0, R5, c[0x0][0x160] ;  /* 0x0000580000027625 */ /* 0x000fcc00078e0205 */
[----:B------:R-:W2:Y:S01]  /*0090*/  LDG.E.64 R2, [R2.64] ;  /* 0x0000000402027981 */ /* 0x000ea2000c1e1b00 */
[----:B------:R-:W-:-:S04]  /*00a0*/  IMAD.MOV.U32 R5, RZ, RZ, 0x2 ;  /* 0x00000002ff057424 */ /* 0x000fc800078e00ff */
[----:B------:R-:W-:Y:S01]  /*00b0*/  IMAD.WIDE R4, R0, R5, c[0x0][0x168] ;  /* 0x00005a0000047625 */ /* 0x000fe200078e0205 */
[----:B--2---:R-:W-:-:S05]  /*00c0*/  F2FP.BF16.PACK_AB R7, R3, R2 ;  /* 0x000000020307723e */ /* 0x004fca00000010ff */
[----:B------:R-:W-:Y:S01]  /*00d0*/  STG.E [R4.64], R7 ;  /* 0x0000000704007986 */ /* 0x000fe2000c101904 */
[----:B------:R-:W-:Y:S05]  /*00e0*/  EXIT ;  /* 0x000000000000794d */ /* 0x000fea0003800000 */
.L_x_0:
[----:B------:R-:W-:-:S00]  /*00f0*/  BRA `(.L_x_0) ;  /* 0xfffffff000007947 */ /* 0x000fc0000383ffff */
[----:B------:R-:W-:-:S00]  /*0100*/  NOP ;  /* 0x0000000000007918 */ /* 0x000fc00000000000 */
[----:B------:R-:W-:-:S00]  /*0110*/  NOP ;  /* 0x0000000000007918 */ /* 0x000fc00000000000 */
[----:B------:R-:W-:-:S00]  /*0120*/  NOP ;  /* 0x0000000000007918 */ /* 0x000fc00000000000 */
[----:B------:R-:W-:-:S00]  /*0130*/  NOP ;  /* 0x0000000000007918 */ /* 0x000fc00000000000 */
[----:B------:R-:W-:-:S00]  /*0140*/  NOP ;  /* 0x0000000000007918 */ /* 0x000fc00000000000 */
[----:B------:R-:W-:-:S00]  /*0150*/  NOP ;  /* 0x0000000000007918 */ /* 0x000fc00000000000 */
[----:B------:R-:W-:-:S00]  /*0160*/  NOP ;  /* 0x0000000000007918 */ /* 0x000fc00000000000 */
[----:B------:R-:W-:-:S00]  /*0170*/  NOP ;  /* 0x0000000000007918 */ /* 0x000fc00000000000 */
.L_x_1:
